//
// Generated by NVIDIA NVVM Compiler
//
// Compiler Build ID: CL-36424714
// Cuda compilation tools, release 13.0, V13.0.88
// Based on NVVM 20.0.0
//

.version 9.0
.target sm_100
.address_size 64

	// .globl	_Z23global_atomic_histogram6Matrix9Histogram
// _ZZ23shared_atomic_histogram6Matrix9HistogramE11shared_hist has been demoted

.visible .entry _Z23global_atomic_histogram6Matrix9Histogram(
	.param .align 8 .b8 _Z23global_atomic_histogram6Matrix9Histogram_param_0[16],
	.param .align 8 .b8 _Z23global_atomic_histogram6Matrix9Histogram_param_1[16]
)
{
	.reg .pred 	%p<5>;
	.reg .b32 	%r<18>;
	.reg .b64 	%rd<11>;

	ld.param.u64 	%rd1, [_Z23global_atomic_histogram6Matrix9Histogram_param_0+8];
	ld.param.v2.u32 	{%r1, %r2}, [_Z23global_atomic_histogram6Matrix9Histogram_param_0];
	ld.param.u64 	%rd3, [_Z23global_atomic_histogram6Matrix9Histogram_param_1+8];
	ld.param.v2.u32 	{%r7, %r3}, [_Z23global_atomic_histogram6Matrix9Histogram_param_1];
	cvta.to.global.u64 	%rd2, %rd3;
	mov.u32 	%r8, %ctaid.y;
	mov.u32 	%r9, %ntid.y;
	mov.u32 	%r10, %tid.y;
	mad.lo.s32 	%r4, %r8, %r9, %r10;
	mov.u32 	%r11, %ctaid.x;
	mov.u32 	%r12, %ntid.x;
	mov.u32 	%r13, %tid.x;
	mad.lo.s32 	%r5, %r11, %r12, %r13;
	mad.lo.s32 	%r6, %r2, %r4, %r5;
	setp.ge.s32 	%p1, %r6, %r7;
	@%p1 bra 	$L__BB0_2;
	mul.wide.s32 	%rd4, %r6, 4;
	add.s64 	%rd5, %rd2, %rd4;
	mov.b32 	%r14, 0;
	st.global.u32 	[%rd5], %r14;
$L__BB0_2:
	bar.sync 	0;
	setp.ge.s32 	%p2, %r4, %r1;
	setp.ge.s32 	%p3, %r5, %r2;
	or.pred  	%p4, %p2, %p3;
	@%p4 bra 	$L__BB0_4;
	cvta.to.global.u64 	%rd6, %rd1;
	mul.wide.s32 	%rd7, %r6, 4;
	add.s64 	%rd8, %rd6, %rd7;
	ld.global.u32 	%r15, [%rd8];
	div.s32 	%r16, %r15, %r3;
	mul.wide.s32 	%rd9, %r16, 4;
	add.s64 	%rd10, %rd2, %rd9;
	atom.global.add.u32 	%r17, [%rd10], %r15;
$L__BB0_4:
	bar.sync 	0;
	ret;

}
	// .globl	_Z23shared_atomic_histogram6Matrix9Histogram
.visible .entry _Z23shared_atomic_histogram6Matrix9Histogram(
	.param .align 8 .b8 _Z23shared_atomic_histogram6Matrix9Histogram_param_0[16],
	.param .align 8 .b8 _Z23shared_atomic_histogram6Matrix9Histogram_param_1[16]
)
{
	.reg .pred 	%p<7>;
	.reg .b32 	%r<26>;
	.reg .b64 	%rd<11>;
	// demoted variable
	.shared .align 4 .b8 _ZZ23shared_atomic_histogram6Matrix9HistogramE11shared_hist[800];
	ld.param.u64 	%rd1, [_Z23shared_atomic_histogram6Matrix9Histogram_param_0+8];
	ld.param.u32 	%r3, [_Z23shared_atomic_histogram6Matrix9Histogram_param_1];
	ld.param.v2.u32 	{%r1, %r2}, [_Z23shared_atomic_histogram6Matrix9Histogram_param_0];
	ld.param.u64 	%rd3, [_Z23shared_atomic_histogram6Matrix9Histogram_param_1+8];
	cvta.to.global.u64 	%rd2, %rd3;
	mov.u32 	%r9, %ctaid.y;
	mov.u32 	%r10, %ntid.y;
	mov.u32 	%r11, %tid.y;
	mad.lo.s32 	%r4, %r9, %r10, %r11;
	mov.u32 	%r12, %ctaid.x;
	mov.u32 	%r13, %ntid.x;
	mov.u32 	%r14, %tid.x;
	mad.lo.s32 	%r5, %r12, %r13, %r14;
	mad.lo.s32 	%r6, %r2, %r4, %r5;
	mad.lo.s32 	%r7, %r11, %r13, %r14;
	setp.ge.s32 	%p1, %r6, %r3;
	@%p1 bra 	$L__BB1_2;
	mul.wide.s32 	%rd4, %r6, 4;
	add.s64 	%rd5, %rd2, %rd4;
	mov.b32 	%r15, 0;
	st.global.u32 	[%rd5], %r15;
$L__BB1_2:
	setp.ge.s32 	%p2, %r7, %r3;
	shl.b32 	%r16, %r7, 2;
	mov.u32 	%r17, _ZZ23shared_atomic_histogram6Matrix9HistogramE11shared_hist;
	add.s32 	%r8, %r17, %r16;
	@%p2 bra 	$L__BB1_4;
	mov.b32 	%r18, 0;
	st.shared.u32 	[%r8], %r18;
$L__BB1_4:
	bar.sync 	0;
	setp.ge.s32 	%p3, %r4, %r1;
	setp.ge.s32 	%p4, %r5, %r2;
	or.pred  	%p5, %p3, %p4;
	@%p5 bra 	$L__BB1_6;
	cvta.to.global.u64 	%rd6, %rd1;
	mul.wide.s32 	%rd7, %r6, 4;
	add.s64 	%rd8, %rd6, %rd7;
	ld.global.u32 	%r19, [%rd8];
	shl.b32 	%r20, %r19, 2;
	add.s32 	%r22, %r17, %r20;
	atom.shared.add.u32 	%r23, [%r22], %r19;
$L__BB1_6:
	setp.ge.s32 	%p6, %r7, %r3;
	bar.sync 	0;
	@%p6 bra 	$L__BB1_8;
	mul.wide.u32 	%rd9, %r7, 4;
	add.s64 	%rd10, %rd2, %rd9;
	ld.shared.u32 	%r24, [%r8];
	atom.global.add.u32 	%r25, [%rd10], %r24;
$L__BB1_8:
	bar.sync 	0;
	ret;

}


// ===== COMPILED SASS (sm_100) =====

	.target	sm_100

	.elftype	@"ET_EXEC"


//--------------------- .note.nv.tkinfo           --------------------------
	.section	.note.nv.tkinfo,"",@"SHT_NOTE"
	.sectionflags	@"SHF_NOTE_NV_TKINFO"
	.tkinfo
        /*0018*/ 	.word	0x00000002
        /*0030*/ 	.string	""
        /*0030*/ 	.string	"ptxas"
        /*0030*/ 	.string	"Cuda compilation tools, release 13.0, V13.0.88"
        /*0030*/ 	.string	"Build cuda_13.0.r13.0/compiler.36424714_0"
        /*0030*/ 	.string	"-arch sm_100 -m 64 "



//--------------------- .note.nv.cuinfo           --------------------------
	.section	.note.nv.cuinfo,"",@"SHT_NOTE"
	.sectionflags	@"SHF_NOTE_NV_CUINFO"
        /*0018*/ 	.short	0x0002
        /*001a*/ 	.short	0x0064
        /*001c*/ 	.short	0x0082
	.zero		2


//--------------------- .nv.info                  --------------------------
	.section	.nv.info,"",@"SHT_CUDA_INFO"
	.align	4


	//----- nvinfo : EIATTR_REGCOUNT
	.align		4
        /*0000*/ 	.byte	0x04, 0x2f
        /*0002*/ 	.short	(.L_1 - .L_0)
	.align		4
.L_0:
        /*0004*/ 	.word	index@(_Z23global_atomic_histogram6Matrix9Histogram)
        /*0008*/ 	.word	0x0000000e


	//----- nvinfo : EIATTR_FRAME_SIZE
	.align		4
.L_1:
        /*000c*/ 	.byte	0x04, 0x11
        /*000e*/ 	.short	(.L_3 - .L_2)
	.align		4
.L_2:
        /*0010*/ 	.word	index@(_Z23global_atomic_histogram6Matrix9Histogram)
        /*0014*/ 	.word	0x00000000


	//----- nvinfo : EIATTR_REGCOUNT
	.align		4
.L_3:
        /*0018*/ 	.byte	0x04, 0x2f
        /*001a*/ 	.short	(.L_5 - .L_4)
	.align		4
.L_4:
        /*001c*/ 	.word	index@(_Z23shared_atomic_histogram6Matrix9Histogram)
        /*0020*/ 	.word	0x0000000e


	//----- nvinfo : EIATTR_FRAME_SIZE
	.align		4
.L_5:
        /*0024*/ 	.byte	0x04, 0x11
        /*0026*/ 	.short	(.L_7 - .L_6)
	.align		4
.L_6:
        /*0028*/ 	.word	index@(_Z23shared_atomic_histogram6Matrix9Histogram)
        /*002c*/ 	.word	0x00000000


	//----- nvinfo : EIATTR_MIN_STACK_SIZE
	.align		4
.L_7:
        /*0030*/ 	.byte	0x04, 0x12
        /*0032*/ 	.short	(.L_9 - .L_8)
	.align		4
.L_8:
        /*0034*/ 	.word	index@(_Z23shared_atomic_histogram6Matrix9Histogram)
        /*0038*/ 	.word	0x00000000


	//----- nvinfo : EIATTR_MIN_STACK_SIZE
	.align		4
.L_9:
        /*003c*/ 	.byte	0x04, 0x12
        /*003e*/ 	.short	(.L_11 - .L_10)
	.align		4
.L_10:
        /*0040*/ 	.word	index@(_Z23global_atomic_histogram6Matrix9Histogram)
        /*0044*/ 	.word	0x00000000
.L_11:


//--------------------- .nv.compat                --------------------------
	.section	.nv.compat,"",@"SHT_CUDA_COMPAT_INFO"
	.align	4
        /*0000*/ 	.byte	0x02, 0x09, 0x00, 0x00, 0x02, 0x02, 0x01, 0x00, 0x02, 0x05, 0x05, 0x00, 0x03, 0x07, 0x01, 0x01
        /*0010*/ 	.byte	0x02, 0x03, 0x00, 0x00, 0x02, 0x06, 0x01, 0x00, 0x04, 0x0b, 0x08, 0x00, 0x09, 0x00, 0x00, 0x00
        /*0020*/ 	.byte	0x00, 0x00, 0x00, 0x00


//--------------------- .nv.info._Z23shared_atomic_histogram6Matrix9Histogram --------------------------
	.section	.nv.info._Z23shared_atomic_histogram6Matrix9Histogram,"",@"SHT_CUDA_INFO"
	.sectionflags	@""
	.align	4


	//----- nvinfo : EIATTR_CUDA_API_VERSION
	.align		4
        /*0000*/ 	.byte	0x04, 0x37
        /*0002*/ 	.short	(.L_13 - .L_12)
.L_12:
        /*0004*/ 	.word	0x00000082


	//----- nvinfo : EIATTR_KPARAM_INFO
	.align		4
.L_13:
        /*0008*/ 	.byte	0x04, 0x17
        /*000a*/ 	.short	(.L_15 - .L_14)
.L_14:
        /*000c*/ 	.word	0x00000000
        /*0010*/ 	.short	0x0001
        /*0012*/ 	.short	0x0010
        /*0014*/ 	.byte	0x00, 0xf0, 0x41, 0x00


	//----- nvinfo : EIATTR_KPARAM_INFO
	.align		4
.L_15:
        /*0018*/ 	.byte	0x04, 0x17
        /*001a*/ 	.short	(.L_17 - .L_16)
.L_16:
        /*001c*/ 	.word	0x00000000
        /*0020*/ 	.short	0x0000
        /*0022*/ 	.short	0x0000
        /*0024*/ 	.byte	0x00, 0xf0, 0x41, 0x00


	//----- nvinfo : EIATTR_SPARSE_MMA_MASK
	.align		4
.L_17:
        /*0028*/ 	.byte	0x03, 0x50
        /*002a*/ 	.short	0x0000


	//----- nvinfo : EIATTR_MAXREG_COUNT
	.align		4
        /*002c*/ 	.byte	0x03, 0x1b
        /*002e*/ 	.short	0x00ff


	//----- nvinfo : EIATTR_NUM_BARRIERS
	.align		4
        /*0030*/ 	.byte	0x02, 0x4c
        /*0032*/ 	.byte	0x01
	.zero		1


	//----- nvinfo : EIATTR_MERCURY_ISA_VERSION
	.align		4
        /*0034*/ 	.byte	0x03, 0x5f
        /*0036*/ 	.short	0x0101


	//----- nvinfo : EIATTR_VRC_CTA_INIT_COUNT
	.align		4
        /*0038*/ 	.byte	0x02, 0x4a
	.zero		1
	.zero		1


	//----- nvinfo : EIATTR_EXIT_INSTR_OFFSETS
	.align		4
        /*003c*/ 	.byte	0x04, 0x1c
        /*003e*/ 	.short	(.L_19 - .L_18)


	//   ....[0]....
.L_18:
        /*0040*/ 	.word	0x000002d0


	//----- nvinfo : EIATTR_CRS_STACK_SIZE
	.align		4
.L_19:
        /*0044*/ 	.byte	0x04, 0x1e
        /*0046*/ 	.short	(.L_21 - .L_20)
.L_20:
        /*0048*/ 	.word	0x00000000


	//----- nvinfo : EIATTR_CBANK_PARAM_SIZE
	.align		4
.L_21:
        /*004c*/ 	.byte	0x03, 0x19
        /*004e*/ 	.short	0x0020


	//----- nvinfo : EIATTR_PARAM_CBANK
	.align		4
        /*0050*/ 	.byte	0x04, 0x0a
        /*0052*/ 	.short	(.L_23 - .L_22)
	.align		4
.L_22:
        /*0054*/ 	.word	index@(.nv.constant0._Z23shared_atomic_histogram6Matrix9Histogram)
        /*0058*/ 	.short	0x0380
        /*005a*/ 	.short	0x0020


	//----- nvinfo : EIATTR_SW_WAR
	.align		4
.L_23:
        /*005c*/ 	.byte	0x04, 0x36
        /*005e*/ 	.short	(.L_25 - .L_24)
.L_24:
        /*0060*/ 	.word	0x00000008
.L_25:


//--------------------- .nv.info._Z23global_atomic_histogram6Matrix9Histogram --------------------------
	.section	.nv.info._Z23global_atomic_histogram6Matrix9Histogram,"",@"SHT_CUDA_INFO"
	.sectionflags	@""
	.align	4


	//----- nvinfo : EIATTR_CUDA_API_VERSION
	.align		4
        /*0000*/ 	.byte	0x04, 0x37
        /*0002*/ 	.short	(.L_27 - .L_26)
.L_26:
        /*0004*/ 	.word	0x00000082


	//----- nvinfo : EIATTR_KPARAM_INFO
	.align		4
.L_27:
        /*0008*/ 	.byte	0x04, 0x17
        /*000a*/ 	.short	(.L_29 - .L_28)
.L_28:
        /*000c*/ 	.word	0x00000000
        /*0010*/ 	.short	0x0001
        /*0012*/ 	.short	0x0010
        /*0014*/ 	.byte	0x00, 0xf0, 0x41, 0x00


	//----- nvinfo : EIATTR_KPARAM_INFO
	.align		4
.L_29:
        /*0018*/ 	.byte	0x04, 0x17
        /*001a*/ 	.short	(.L_31 - .L_30)
.L_30:
        /*001c*/ 	.word	0x00000000
        /*0020*/ 	.short	0x0000
        /*0022*/ 	.short	0x0000
        /*0024*/ 	.byte	0x00, 0xf0, 0x41, 0x00


	//----- nvinfo : EIATTR_SPARSE_MMA_MASK
	.align		4
.L_31:
        /*0028*/ 	.byte	0x03, 0x50
        /*002a*/ 	.short	0x0000


	//----- nvinfo : EIATTR_MAXREG_COUNT
	.align		4
        /*002c*/ 	.byte	0x03, 0x1b
        /*002e*/ 	.short	0x00ff


	//----- nvinfo : EIATTR_NUM_BARRIERS
	.align		4
        /*0030*/ 	.byte	0x02, 0x4c
        /*0032*/ 	.byte	0x01
	.zero		1


	//----- nvinfo : EIATTR_MERCURY_ISA_VERSION
	.align		4
        /*0034*/ 	.byte	0x03, 0x5f
        /*0036*/ 	.short	0x0101


	//----- nvinfo : EIATTR_VRC_CTA_INIT_COUNT
	.align		4
        /*0038*/ 	.byte	0x02, 0x4a
	.zero		1
	.zero		1


	//----- nvinfo : EIATTR_EXIT_INSTR_OFFSETS
	.align		4
        /*003c*/ 	.byte	0x04, 0x1c
        /*003e*/ 	.short	(.L_33 - .L_32)


	//   ....[0]....
.L_32:
        /*0040*/ 	.word	0x00000370


	//----- nvinfo : EIATTR_CRS_STACK_SIZE
	.align		4
.L_33:
        /*0044*/ 	.byte	0x04, 0x1e
        /*0046*/ 	.short	(.L_35 - .L_34)
.L_34:
        /*0048*/ 	.word	0x00000000


	//----- nvinfo : EIATTR_CBANK_PARAM_SIZE
	.align		4
.L_35:
        /*004c*/ 	.byte	0x03, 0x19
        /*004e*/ 	.short	0x0020


	//----- nvinfo : EIATTR_PARAM_CBANK
	.align		4
        /*0050*/ 	.byte	0x04, 0x0a
        /*0052*/ 	.short	(.L_37 - .L_36)
	.align		4
.L_36:
        /*0054*/ 	.word	index@(.nv.constant0._Z23global_atomic_histogram6Matrix9Histogram)
        /*0058*/ 	.short	0x0380
        /*005a*/ 	.short	0x0020


	//----- nvinfo : EIATTR_SW_WAR
	.align		4
.L_37:
        /*005c*/ 	.byte	0x04, 0x36
        /*005e*/ 	.short	(.L_39 - .L_38)
.L_38:
        /*0060*/ 	.word	0x00000008
.L_39:


//--------------------- .nv.callgraph             --------------------------
	.section	.nv.callgraph,"",@"SHT_CUDA_CALLGRAPH"
	.align	4
	.sectionentsize	8
	.align		4
        /*0000*/ 	.word	0x00000000
	.align		4
        /*0004*/ 	.word	0xffffffff
	.align		4
        /*0008*/ 	.word	0x00000000
	.align		4
        /*000c*/ 	.word	0xfffffffe
	.align		4
        /*0010*/ 	.word	0x00000000
	.align		4
        /*0014*/ 	.word	0xfffffffd
	.align		4
        /*0018*/ 	.word	0x00000000
	.align		4
        /*001c*/ 	.word	0xfffffffc


//--------------------- .text._Z23shared_atomic_histogram6Matrix9Histogram --------------------------
	.section	.text._Z23shared_atomic_histogram6Matrix9Histogram,"ax",@progbits
	.align	128
        .global         _Z23shared_atomic_histogram6Matrix9Histogram
        .type           _Z23shared_atomic_histogram6Matrix9Histogram,@function
        .size           _Z23shared_atomic_histogram6Matrix9Histogram,(.L_x_8 - _Z23shared_atomic_histogram6Matrix9Histogram)
        .other          _Z23shared_atomic_histogram6Matrix9Histogram,@"STO_CUDA_ENTRY STV_DEFAULT"
_Z23shared_atomic_histogram6Matrix9Histogram:
.text._Z23shared_atomic_histogram6Matrix9Histogram:
[----:B------:R-:W-:Y:S01]  /*0000*/  LDC R1, c[0x0][0x37c] ;  /* 0x0000df00ff017b82 */ /* 0x000fe20000000800 */
[----:B------:R-:W0:Y:S07]  /*0010*/  S2R R9, SR_TID.Y ;  /* 0x0000000000097919 */ /* 0x000e2e0000002200 */
[----:B------:R-:W0:Y:S01]  /*0020*/  LDC R0, c[0x0][0x364] ;  /* 0x0000d900ff007b82 */ /* 0x000e220000000800 */
[----:B------:R-:W1:Y:S01]  /*0030*/  LDCU UR8, c[0x0][0x384] ;  /* 0x00007080ff0877ac */ /* 0x000e620008000800 */
[----:B------:R-:W-:Y:S01]  /*0040*/  BSSY.RECONVERGENT B0, `(.L_x_0) ;  /* 0x000001f000007945 */ /* 0x000fe20003800200 */
[----:B------:R-:W2:Y:S01]  /*0050*/  S2R R11, SR_TID.X ;  /* 0x00000000000b7919 */ /* 0x000ea20000002100 */
[----:B------:R-:W3:Y:S04]  /*0060*/  LDCU UR9, c[0x0][0x390] ;  /* 0x00007200ff0977ac */ /* 0x000ee80008000800 */
[----:B------:R-:W0:Y:S01]  /*0070*/  S2UR UR4, SR_CTAID.Y ;  /* 0x00000000000479c3 */ /* 0x000e220000002600 */
[----:B------:R-:W4:Y:S01]  /*0080*/  LDCU UR10, c[0x0][0x380] ;  /* 0x00007000ff0a77ac */ /* 0x000f220008000800 */
[----:B------:R-:W5:Y:S06]  /*0090*/  LDCU.64 UR6, c[0x0][0x358] ;  /* 0x00006b00ff0677ac */ /* 0x000f6c0008000a00 */
[----:B------:R-:W2:Y:S08]  /*00a0*/  S2UR UR5, SR_CTAID.X ;  /* 0x00000000000579c3 */ /* 0x000eb00000002500 */
[----:B------:R-:W2:Y:S01]  /*00b0*/  LDC R4, c[0x0][0x360] ;  /* 0x0000d800ff047b82 */ /* 0x000ea20000000800 */
[----:B0-----:R-:W-:Y:S01]  /*00c0*/  IMAD R0, R0, UR4, R9 ;  /* 0x0000000400007c24 */ /* 0x001fe2000f8e0209 */
[----:B------:R-:W-:Y:S01]  /*00d0*/  UMOV UR4, 0x400 ;  /* 0x0000040000047882 */ /* 0x000fe20000000000 */
[----:B--2---:R-:W-:-:S05]  /*00e0*/  IMAD R5, R4, UR5, R11 ;  /* 0x0000000504057c24 */ /* 0x004fca000f8e020b */
[----:B------:R-:W0:Y:S01]  /*00f0*/  S2UR UR5, SR_CgaCtaId ;  /* 0x00000000000579c3 */ /* 0x000e220000008800 */
[----:B------:R-:W-:Y:S02]  /*0100*/  IMAD R9, R9, R4, R11 ;  /* 0x0000000409097224 */ /* 0x000fe400078e020b */
[C---:B-1----:R-:W-:Y:S01]  /*0110*/  IMAD R7, R0.reuse, UR8, R5 ;  /* 0x0000000800077c24 */ /* 0x042fe2000f8e0205 */
[----:B------:R-:W-:Y:S02]  /*0120*/  ISETP.GE.AND P0, PT, R5, UR8, PT ;  /* 0x0000000805007c0c */ /* 0x000fe4000bf06270 */
[----:B---3--:R-:W-:Y:S02]  /*0130*/  ISETP.GE.AND P1, PT, R9, UR9, PT ;  /* 0x0000000909007c0c */ /* 0x008fe4000bf26270 */
[----:B------:R-:W-:Y:S02]  /*0140*/  ISETP.GE.AND P2, PT, R7, UR9, PT ;  /* 0x0000000907007c0c */ /* 0x000fe4000bf46270 */
[----:B----4-:R-:W-:-:S11]  /*0150*/  ISETP.GE.OR P0, PT, R0, UR10, P0 ;  /* 0x0000000a00007c0c */ /* 0x010fd60008706670 */
[----:B------:R-:W1:Y:S01]  /*0160*/  @!P2 LDC.64 R2, c[0x0][0x398] ;  /* 0x0000e600ff02ab82 */ /* 0x000e620000000a00 */
[----:B0-----:R-:W-:-:S06]  /*0170*/  ULEA UR4, UR5, UR4, 0x18 ;  /* 0x0000000405047291 */ /* 0x001fcc000f8ec0ff */
[----:B------:R-:W-:-:S05]  /*0180*/  LEA R0, R9, UR4, 0x2 ;  /* 0x0000000409007c11 */ /* 0x000fca000f8e10ff */
[----:B------:R0:W-:Y:S01]  /*0190*/  @!P1 STS [R0], RZ ;  /* 0x000000ff00009388 */ /* 0x0001e20000000800 */
[----:B-1----:R-:W-:-:S05]  /*01a0*/  @!P2 IMAD.WIDE R2, R7, 0x4, R2 ;  /* 0x000000040702a825 */ /* 0x002fca00078e0202 */
[----:B-----5:R0:W-:Y:S01]  /*01b0*/  @!P2 STG.E desc[UR6][R2.64], RZ ;  /* 0x000000ff0200a986 */ /* 0x0201e2000c101906 */
[----:B------:R-:W-:Y:S06]  /*01c0*/  BAR.SYNC.DEFER_BLOCKING 0x0 ;  /* 0x0000000000007b1d */ /* 0x000fec0000010000 */
[----:B------:R-:W-:Y:S05]  /*01d0*/  @P0 BRA `(.L_x_1) ;  /* 0x0000000000140947 */ /* 0x000fea0003800000 */
[----:B0-----:R-:W0:Y:S02]  /*01e0*/  LDC.64 R2, c[0x0][0x388] ;  /* 0x0000e200ff027b82 */ /* 0x001e240000000a00 */
[----:B0-----:R-:W-:-:S06]  /*01f0*/  IMAD.WIDE R2, R7, 0x4, R2 ;  /* 0x0000000407027825 */ /* 0x001fcc00078e0202 */
[----:B------:R-:W2:Y:S02]  /*0200*/  LDG.E R2, desc[UR6][R2.64] ;  /* 0x0000000602027981 */ /* 0x000ea4000c1e1900 */
[----:B--2---:R-:W-:-:S05]  /*0210*/  LEA R5, R2, UR4, 0x2 ;  /* 0x0000000402057c11 */ /* 0x004fca000f8e10ff */
[----:B------:R1:W-:Y:S02]  /*0220*/  ATOMS.ADD RZ, [R5], R2 ;  /* 0x0000000205ff738c */ /* 0x0003e40000000000 */
.L_x_1:
[----:B------:R-:W-:Y:S05]  /*0230*/  BSYNC.RECONVERGENT B0 ;  /* 0x0000000000007941 */ /* 0x000fea0003800200 */
.L_x_0:
[----:B------:R-:W-:Y:S06]  /*0240*/  BAR.SYNC.DEFER_BLOCKING 0x0 ;  /* 0x0000000000007b1d */ /* 0x000fec0000010000 */
[----:B------:R-:W-:Y:S04]  /*0250*/  BSSY.RECONVERGENT B0, `(.L_x_2) ;  /* 0x0000006000007945 */ /* 0x000fe80003800200 */
[----:B------:R-:W-:Y:S05]  /*0260*/  @P1 BRA `(.L_x_3) ;  /* 0x0000000000101947 */ /* 0x000fea0003800000 */
[----:B-1----:R-:W1:Y:S01]  /*0270*/  LDS R5, [R0] ;  /* 0x0000000000057984 */ /* 0x002e620000000800 */
[----:B0-----:R-:W0:Y:S02]  /*0280*/  LDC.64 R2, c[0x0][0x398] ;  /* 0x0000e600ff027b82 */ /* 0x001e240000000a00 */
[----:B0-----:R-:W-:-:S05]  /*0290*/  IMAD.WIDE.U32 R2, R9, 0x4, R2 ;  /* 0x0000000409027825 */ /* 0x001fca00078e0002 */
[----:B-1----:R2:W-:Y:S02]  /*02a0*/  REDG.E.ADD.STRONG.GPU desc[UR6][R2.64], R5 ;  /* 0x000000050200798e */ /* 0x0025e4000c12e106 */
.L_x_3:
[----:B------:R-:W-:Y:S05]  /*02b0*/  BSYNC.RECONVERGENT B0 ;  /* 0x0000000000007941 */ /* 0x000fea0003800200 */
.L_x_2:
[----:B------:R-:W-:Y:S06]  /*02c0*/  BAR.SYNC.DEFER_BLOCKING 0x0 ;  /* 0x0000000000007b1d */ /* 0x000fec0000010000 */
[----:B------:R-:W-:Y:S05]  /*02d0*/  EXIT ;  /* 0x000000000000794d */ /* 0x000fea0003800000 */
.L_x_4:
[----:B------:R-:W-:-:S00]  /*02e0*/  BRA `(.L_x_4) ;  /* 0xfffffffc00fc7947 */ /* 0x000fc0000383ffff */
[----:B------:R-:W-:-:S00]  /*02f0*/  NOP ;  /* 0x0000000000007918 */ /* 0x000fc00000000000 */
        /* <DEDUP_REMOVED lines=8> */
.L_x_8:


//--------------------- .text._Z23global_atomic_histogram6Matrix9Histogram --------------------------
	.section	.text._Z23global_atomic_histogram6Matrix9Histogram,"ax",@progbits
	.align	128
        .global         _Z23global_atomic_histogram6Matrix9Histogram
        .type           _Z23global_atomic_histogram6Matrix9Histogram,@function
        .size           _Z23global_atomic_histogram6Matrix9Histogram,(.L_x_9 - _Z23global_atomic_histogram6Matrix9Histogram)
        .other          _Z23global_atomic_histogram6Matrix9Histogram,@"STO_CUDA_ENTRY STV_DEFAULT"
_Z23global_atomic_histogram6Matrix9Histogram:
.text._Z23global_atomic_histogram6Matrix9Histogram:
[----:B------:R-:W-:Y:S01]  /*0000*/  LDC R1, c[0x0][0x37c] ;  /* 0x0000df00ff017b82 */ /* 0x000fe20000000800 */
[----:B------:R-:W0:Y:S07]  /*0010*/  S2R R3, SR_TID.Y ;  /* 0x0000000000037919 */ /* 0x000e2e0000002200 */
[----:B------:R-:W0:Y:S01]  /*0020*/  LDC R0, c[0x0][0x364] ;  /* 0x0000d900ff007b82 */ /* 0x000e220000000800 */
[----:B------:R-:W1:Y:S01]  /*0030*/  LDCU UR6, c[0x0][0x384] ;  /* 0x00007080ff0677ac */ /* 0x000e620008000800 */
[----:B------:R-:W-:Y:S01]  /*0040*/  BSSY.RECONVERGENT B0, `(.L_x_5) ;  /* 0x0000031000007945 */ /* 0x000fe20003800200 */
[----:B------:R-:W2:Y:S01]  /*0050*/  S2R R2, SR_TID.X ;  /* 0x0000000000027919 */ /* 0x000ea20000002100 */
[----:B------:R-:W3:Y:S04]  /*0060*/  LDCU UR7, c[0x0][0x390] ;  /* 0x00007200ff0777ac */ /* 0x000ee80008000800 */
[----:B------:R-:W0:Y:S08]  /*0070*/  S2UR UR4, SR_CTAID.Y ;  /* 0x00000000000479c3 */ /* 0x000e300000002600 */
[----:B------:R-:W2:Y:S08]  /*0080*/  S2UR UR5, SR_CTAID.X ;  /* 0x00000000000579c3 */ /* 0x000eb00000002500 */
[----:B------:R-:W2:Y:S01]  /*0090*/  LDC R5, c[0x0][0x360] ;  /* 0x0000d800ff057b82 */ /* 0x000ea20000000800 */
[----:B0-----:R-:W-:-:S02]  /*00a0*/  IMAD R0, R0, UR4, R3 ;  /* 0x0000000400007c24 */ /* 0x001fc4000f8e0203 */
[----:B--2---:R-:W-:Y:S01]  /*00b0*/  IMAD R5, R5, UR5, R2 ;  /* 0x0000000505057c24 */ /* 0x004fe2000f8e0202 */
[----:B------:R-:W0:Y:S03]  /*00c0*/  LDCU.64 UR4, c[0x0][0x358] ;  /* 0x00006b00ff0477ac */ /* 0x000e260008000a00 */
[----:B-1----:R-:W-:Y:S01]  /*00d0*/  IMAD R7, R0, UR6, R5 ;  /* 0x0000000600077c24 */ /* 0x002fe2000f8e0205 */
[----:B------:R-:W-:-:S04]  /*00e0*/  ISETP.GE.AND P0, PT, R5, UR6, PT ;  /* 0x0000000605007c0c */ /* 0x000fc8000bf06270 */
[----:B---3--:R-:W-:Y:S01]  /*00f0*/  ISETP.GE.AND P1, PT, R7, UR7, PT ;  /* 0x0000000707007c0c */ /* 0x008fe2000bf26270 */
[----:B------:R-:W1:-:S12]  /*0100*/  LDCU UR7, c[0x0][0x380] ;  /* 0x00007000ff0777ac */ /* 0x000e580008000800 */
[----:B------:R-:W2:Y:S01]  /*0110*/  @!P1 LDC.64 R2, c[0x0][0x398] ;  /* 0x0000e600ff029b82 */ /* 0x000ea20000000a00 */
[----:B-1----:R-:W-:Y:S01]  /*0120*/  ISETP.GE.OR P0, PT, R0, UR7, P0 ;  /* 0x0000000700007c0c */ /* 0x002fe20008706670 */
[----:B--2---:R-:W-:-:S05]  /*0130*/  @!P1 IMAD.WIDE R2, R7, 0x4, R2 ;  /* 0x0000000407029825 */ /* 0x004fca00078e0202 */
[----:B0-----:R0:W-:Y:S01]  /*0140*/  @!P1 STG.E desc[UR4][R2.64], RZ ;  /* 0x000000ff02009986 */ /* 0x0011e2000c101904 */
[----:B------:R-:W-:Y:S06]  /*0150*/  BAR.SYNC.DEFER_BLOCKING 0x0 ;  /* 0x0000000000007b1d */ /* 0x000fec0000010000 */
[----:B------:R-:W-:Y:S05]  /*0160*/  @P0 BRA `(.L_x_6) ;  /* 0x0000000000780947 */ /* 0x000fea0003800000 */
[----:B0-----:R-:W0:Y:S08]  /*0170*/  LDC.64 R2, c[0x0][0x388] ;  /* 0x0000e200ff027b82 */ /* 0x001e300000000a00 */
[----:B------:R-:W1:Y:S01]  /*0180*/  LDC R6, c[0x0][0x394] ;  /* 0x0000e500ff067b82 */ /* 0x000e620000000800 */
[----:B0-----:R-:W-:-:S05]  /*0190*/  IMAD.WIDE R2, R7, 0x4, R2 ;  /* 0x0000000407027825 */ /* 0x001fca00078e0202 */
[----:B------:R-:W2:Y:S01]  /*01a0*/  LDG.E R7, desc[UR4][R2.64] ;  /* 0x0000000402077981 */ /* 0x000ea2000c1e1900 */
[----:B-1----:R-:W-:-:S04]  /*01b0*/  IABS R9, R6 ;  /* 0x0000000600097213 */ /* 0x002fc80000000000 */
[----:B------:R-:W0:Y:S08]  /*01c0*/  I2F.RP R0, R9 ;  /* 0x0000000900007306 */ /* 0x000e300000209400 */
[----:B0-----:R-:W0:Y:S02]  /*01d0*/  MUFU.RCP R0, R0 ;  /* 0x0000000000007308 */ /* 0x001e240000001000 */
[----:B0-----:R-:W-:-:S06]  /*01e0*/  VIADD R4, R0, 0xffffffe ;  /* 0x0ffffffe00047836 */ /* 0x001fcc0000000000 */
[----:B------:R0:W1:Y:S02]  /*01f0*/  F2I.FTZ.U32.TRUNC.NTZ R5, R4 ;  /* 0x0000000400057305 */ /* 0x000064000021f000 */
[----:B0-----:R-:W-:Y:S02]  /*0200*/  HFMA2 R4, -RZ, RZ, 0, 0 ;  /* 0x00000000ff047431 */ /* 0x001fe400000001ff */
[----:B-1----:R-:W-:-:S04]  /*0210*/  IMAD.MOV R8, RZ, RZ, -R5 ;  /* 0x000000ffff087224 */ /* 0x002fc800078e0a05 */
[----:B------:R-:W-:-:S04]  /*0220*/  IMAD R11, R8, R9, RZ ;  /* 0x00000009080b7224 */ /* 0x000fc800078e02ff */
[----:B------:R-:W-:Y:S01]  /*0230*/  IMAD.HI.U32 R5, R5, R11, R4 ;  /* 0x0000000b05057227 */ /* 0x000fe200078e0004 */
[----:B--2---:R-:W-:-:S05]  /*0240*/  IABS R2, R7 ;  /* 0x0000000700027213 */ /* 0x004fca0000000000 */
[----:B------:R-:W-:-:S04]  /*0250*/  IMAD.HI.U32 R5, R5, R2, RZ ;  /* 0x0000000205057227 */ /* 0x000fc800078e00ff */
[----:B------:R-:W-:-:S04]  /*0260*/  IMAD.MOV R0, RZ, RZ, -R5 ;  /* 0x000000ffff007224 */ /* 0x000fc800078e0a05 */
[C---:B------:R-:W-:Y:S02]  /*0270*/  IMAD R0, R9.reuse, R0, R2 ;  /* 0x0000000009007224 */ /* 0x040fe400078e0202 */
[----:B------:R-:W0:Y:S03]  /*0280*/  LDC.64 R2, c[0x0][0x398] ;  /* 0x0000e600ff027b82 */ /* 0x000e260000000a00 */
[----:B------:R-:W-:-:S13]  /*0290*/  ISETP.GT.U32.AND P2, PT, R9, R0, PT ;  /* 0x000000000900720c */ /* 0x000fda0003f44070 */
[-C--:B------:R-:W-:Y:S01]  /*02a0*/  @!P2 IADD3 R0, PT, PT, R0, -R9.reuse, RZ ;  /* 0x800000090000a210 */ /* 0x080fe20007ffe0ff */
[----:B------:R-:W-:Y:S01]  /*02b0*/  @!P2 VIADD R5, R5, 0x1 ;  /* 0x000000010505a836 */ /* 0x000fe20000000000 */
[----:B------:R-:W-:Y:S02]  /*02c0*/  ISETP.NE.AND P2, PT, R6, RZ, PT ;  /* 0x000000ff0600720c */ /* 0x000fe40003f45270 */
[----:B------:R-:W-:Y:S02]  /*02d0*/  ISETP.GE.U32.AND P0, PT, R0, R9, PT ;  /* 0x000000090000720c */ /* 0x000fe40003f06070 */
[----:B------:R-:W-:-:S04]  /*02e0*/  LOP3.LUT R0, R7, R6, RZ, 0x3c, !PT ;  /* 0x0000000607007212 */ /* 0x000fc800078e3cff */
[----:B------:R-:W-:-:S07]  /*02f0*/  ISETP.GE.AND P1, PT, R0, RZ, PT ;  /* 0x000000ff0000720c */ /* 0x000fce0003f26270 */
[----:B------:R-:W-:-:S06]  /*0300*/  @P0 IADD3 R5, PT, PT, R5, 0x1, RZ ;  /* 0x0000000105050810 */ /* 0x000fcc0007ffe0ff */
[----:B------:R-:W-:Y:S02]  /*0310*/  @!P1 IADD3 R5, PT, PT, -R5, RZ, RZ ;  /* 0x000000ff05059210 */ /* 0x000fe40007ffe1ff */
[----:B------:R-:W-:-:S05]  /*0320*/  @!P2 LOP3.LUT R5, RZ, R6, RZ, 0x33, !PT ;  /* 0x00000006ff05a212 */ /* 0x000fca00078e33ff */
[----:B0-----:R-:W-:-:S05]  /*0330*/  IMAD.WIDE R2, R5, 0x4, R2 ;  /* 0x0000000405027825 */ /* 0x001fca00078e0202 */
[----:B------:R1:W-:Y:S02]  /*0340*/  REDG.E.ADD.STRONG.GPU desc[UR4][R2.64], R7 ;  /* 0x000000070200798e */ /* 0x0003e4000c12e104 */
.L_x_6:
[----:B------:R-:W-:Y:S05]  /*0350*/  BSYNC.RECONVERGENT B0 ;  /* 0x0000000000007941 */ /* 0x000fea0003800200 */
.L_x_5:
[----:B------:R-:W-:Y:S06]  /*0360*/  BAR.SYNC.DEFER_BLOCKING 0x0 ;  /* 0x0000000000007b1d */ /* 0x000fec0000010000 */
[----:B------:R-:W-:Y:S05]  /*0370*/  EXIT ;  /* 0x000000000000794d */ /* 0x000fea0003800000 */
.L_x_7:
        /* <DEDUP_REMOVED lines=16> */
.L_x_9:


//--------------------- .nv.shared._Z23shared_atomic_histogram6Matrix9Histogram --------------------------
	.section	.nv.shared._Z23shared_atomic_histogram6Matrix9Histogram,"aw",@nobits
	.sectionflags	@""
	.align	4
.nv.shared._Z23shared_atomic_histogram6Matrix9Histogram:
	.zero		1824


//--------------------- .nv.shared.reserved.0     --------------------------
	.section	.nv.shared.reserved.0,"aw",@nobits
	.weak		__nv_reservedSMEM_offset_0_alias
	.size		__nv_reservedSMEM_offset_0_alias, 0, 64
	.other		__nv_reservedSMEM_offset_0_alias,@"STO_CUDA_RESERVED_SHARED STV_DEFAULT"
__nv_reservedSMEM_offset_0_alias:
	.zero		0
	.zero		64


//--------------------- .nv.constant0._Z23shared_atomic_histogram6Matrix9Histogram --------------------------
	.section	.nv.constant0._Z23shared_atomic_histogram6Matrix9Histogram,"a",@progbits
	.sectionflags	@""
	.align	4
.nv.constant0._Z23shared_atomic_histogram6Matrix9Histogram:
	.zero		928


//--------------------- .nv.constant0._Z23global_atomic_histogram6Matrix9Histogram --------------------------
	.section	.nv.constant0._Z23global_atomic_histogram6Matrix9Histogram,"a",@progbits
	.sectionflags	@""
	.align	4
.nv.constant0._Z23global_atomic_histogram6Matrix9Histogram:
	.zero		928


//--------------------- SYMBOLS --------------------------

	.type		.nv.reservedSmem.offset0,@object
	.size		.nv.reservedSmem.offset0,0x4
	.type		.nv.reservedSmem.cap,@object
	.size		.nv.reservedSmem.cap,0x4
